//
// Generated by NVIDIA NVVM Compiler
//
// Compiler Build ID: CL-36424714
// Cuda compilation tools, release 13.0, V13.0.88
// Based on NVVM 20.0.0
//

.version 9.0
.target sm_100
.address_size 64


.entry _ZN36_GLOBAL__N__cb62dbc6_4_k_cu_c25d4b2411fill_kernelIfEEvPT_lS1_(
	.param .u64 .ptr .align 1 _ZN36_GLOBAL__N__cb62dbc6_4_k_cu_c25d4b2411fill_kernelIfEEvPT_lS1__param_0,
	.param .u64 _ZN36_GLOBAL__N__cb62dbc6_4_k_cu_c25d4b2411fill_kernelIfEEvPT_lS1__param_1,
	.param .f32 _ZN36_GLOBAL__N__cb62dbc6_4_k_cu_c25d4b2411fill_kernelIfEEvPT_lS1__param_2
)
{
	.reg .pred 	%p<8>;
	.reg .b32 	%r<10>;
	.reg .b32 	%f<2>;
	.reg .b64 	%rd<44>;

	ld.param.u64 	%rd23, [_ZN36_GLOBAL__N__cb62dbc6_4_k_cu_c25d4b2411fill_kernelIfEEvPT_lS1__param_0];
	ld.param.u64 	%rd22, [_ZN36_GLOBAL__N__cb62dbc6_4_k_cu_c25d4b2411fill_kernelIfEEvPT_lS1__param_1];
	ld.param.f32 	%f1, [_ZN36_GLOBAL__N__cb62dbc6_4_k_cu_c25d4b2411fill_kernelIfEEvPT_lS1__param_2];
	cvta.to.global.u64 	%rd1, %rd23;
	mov.u32 	%r2, %ctaid.x;
	mov.u32 	%r1, %ntid.x;
	mov.u32 	%r3, %tid.x;
	mad.lo.s32 	%r4, %r2, %r1, %r3;
	cvt.s64.s32 	%rd42, %r4;
	setp.le.s64 	%p1, %rd22, %rd42;
	@%p1 bra 	$L__BB0_10;
	mov.u32 	%r5, %nctaid.x;
	mul.lo.s32 	%r6, %r1, %r5;
	cvt.s64.s32 	%rd3, %r6;
	add.s64 	%rd24, %rd3, %rd42;
	max.s64 	%rd25, %rd22, %rd24;
	setp.lt.s64 	%p2, %rd24, %rd22;
	selp.u64 	%rd4, 1, 0, %p2;
	add.s64 	%rd26, %rd24, %rd4;
	sub.s64 	%rd5, %rd25, %rd26;
	or.b64  	%rd27, %rd5, %rd3;
	and.b64  	%rd28, %rd27, -4294967296;
	setp.ne.s64 	%p3, %rd28, 0;
	@%p3 bra 	$L__BB0_3;
	cvt.u32.u64 	%r7, %rd3;
	cvt.u32.u64 	%r8, %rd5;
	div.u32 	%r9, %r8, %r7;
	cvt.u64.u32 	%rd38, %r9;
	bra.uni 	$L__BB0_4;
$L__BB0_3:
	div.u64 	%rd38, %rd5, %rd3;
$L__BB0_4:
	add.s64 	%rd9, %rd38, %rd4;
	and.b64  	%rd29, %rd9, 3;
	setp.eq.s64 	%p4, %rd29, 3;
	@%p4 bra 	$L__BB0_7;
	shl.b64 	%rd30, %rd42, 2;
	add.s64 	%rd40, %rd1, %rd30;
	shl.b64 	%rd11, %rd3, 2;
	add.s64 	%rd31, %rd9, 1;
	and.b64  	%rd39, %rd31, 3;
$L__BB0_6:
	.pragma "nounroll";
	st.global.f32 	[%rd40], %f1;
	add.s64 	%rd42, %rd42, %rd3;
	add.s64 	%rd40, %rd40, %rd11;
	add.s64 	%rd39, %rd39, -1;
	setp.ne.s64 	%p5, %rd39, 0;
	@%p5 bra 	$L__BB0_6;
$L__BB0_7:
	setp.lt.u64 	%p6, %rd9, 3;
	@%p6 bra 	$L__BB0_10;
	shl.b64 	%rd34, %rd3, 2;
$L__BB0_9:
	shl.b64 	%rd32, %rd42, 2;
	add.s64 	%rd33, %rd1, %rd32;
	st.global.f32 	[%rd33], %f1;
	add.s64 	%rd35, %rd33, %rd34;
	st.global.f32 	[%rd35], %f1;
	add.s64 	%rd36, %rd35, %rd34;
	st.global.f32 	[%rd36], %f1;
	add.s64 	%rd37, %rd36, %rd34;
	st.global.f32 	[%rd37], %f1;
	add.s64 	%rd42, %rd34, %rd42;
	setp.lt.s64 	%p7, %rd42, %rd22;
	@%p7 bra 	$L__BB0_9;
$L__BB0_10:
	ret;

}
.entry _ZN36_GLOBAL__N__cb62dbc6_4_k_cu_c25d4b2411fill_kernelIiEEvPT_lS1_(
	.param .u64 .ptr .align 1 _ZN36_GLOBAL__N__cb62dbc6_4_k_cu_c25d4b2411fill_kernelIiEEvPT_lS1__param_0,
	.param .u64 _ZN36_GLOBAL__N__cb62dbc6_4_k_cu_c25d4b2411fill_kernelIiEEvPT_lS1__param_1,
	.param .u32 _ZN36_GLOBAL__N__cb62dbc6_4_k_cu_c25d4b2411fill_kernelIiEEvPT_lS1__param_2
)
{
	.reg .pred 	%p<8>;
	.reg .b32 	%r<11>;
	.reg .b64 	%rd<44>;

	ld.param.u64 	%rd23, [_ZN36_GLOBAL__N__cb62dbc6_4_k_cu_c25d4b2411fill_kernelIiEEvPT_lS1__param_0];
	ld.param.u64 	%rd22, [_ZN36_GLOBAL__N__cb62dbc6_4_k_cu_c25d4b2411fill_kernelIiEEvPT_lS1__param_1];
	ld.param.u32 	%r2, [_ZN36_GLOBAL__N__cb62dbc6_4_k_cu_c25d4b2411fill_kernelIiEEvPT_lS1__param_2];
	cvta.to.global.u64 	%rd1, %rd23;
	mov.u32 	%r3, %ctaid.x;
	mov.u32 	%r1, %ntid.x;
	mov.u32 	%r4, %tid.x;
	mad.lo.s32 	%r5, %r3, %r1, %r4;
	cvt.s64.s32 	%rd42, %r5;
	setp.le.s64 	%p1, %rd22, %rd42;
	@%p1 bra 	$L__BB1_10;
	mov.u32 	%r6, %nctaid.x;
	mul.lo.s32 	%r7, %r1, %r6;
	cvt.s64.s32 	%rd3, %r7;
	add.s64 	%rd24, %rd3, %rd42;
	max.s64 	%rd25, %rd22, %rd24;
	setp.lt.s64 	%p2, %rd24, %rd22;
	selp.u64 	%rd4, 1, 0, %p2;
	add.s64 	%rd26, %rd24, %rd4;
	sub.s64 	%rd5, %rd25, %rd26;
	or.b64  	%rd27, %rd5, %rd3;
	and.b64  	%rd28, %rd27, -4294967296;
	setp.ne.s64 	%p3, %rd28, 0;
	@%p3 bra 	$L__BB1_3;
	cvt.u32.u64 	%r8, %rd3;
	cvt.u32.u64 	%r9, %rd5;
	div.u32 	%r10, %r9, %r8;
	cvt.u64.u32 	%rd38, %r10;
	bra.uni 	$L__BB1_4;
$L__BB1_3:
	div.u64 	%rd38, %rd5, %rd3;
$L__BB1_4:
	add.s64 	%rd9, %rd38, %rd4;
	and.b64  	%rd29, %rd9, 3;
	setp.eq.s64 	%p4, %rd29, 3;
	@%p4 bra 	$L__BB1_7;
	shl.b64 	%rd30, %rd42, 2;
	add.s64 	%rd40, %rd1, %rd30;
	shl.b64 	%rd11, %rd3, 2;
	add.s64 	%rd31, %rd9, 1;
	and.b64  	%rd39, %rd31, 3;
$L__BB1_6:
	.pragma "nounroll";
	st.global.u32 	[%rd40], %r2;
	add.s64 	%rd42, %rd42, %rd3;
	add.s64 	%rd40, %rd40, %rd11;
	add.s64 	%rd39, %rd39, -1;
	setp.ne.s64 	%p5, %rd39, 0;
	@%p5 bra 	$L__BB1_6;
$L__BB1_7:
	setp.lt.u64 	%p6, %rd9, 3;
	@%p6 bra 	$L__BB1_10;
	shl.b64 	%rd34, %rd3, 2;
$L__BB1_9:
	shl.b64 	%rd32, %rd42, 2;
	add.s64 	%rd33, %rd1, %rd32;
	st.global.u32 	[%rd33], %r2;
	add.s64 	%rd35, %rd33, %rd34;
	st.global.u32 	[%rd35], %r2;
	add.s64 	%rd36, %rd35, %rd34;
	st.global.u32 	[%rd36], %r2;
	add.s64 	%rd37, %rd36, %rd34;
	st.global.u32 	[%rd37], %r2;
	add.s64 	%rd42, %rd34, %rd42;
	setp.lt.s64 	%p7, %rd42, %rd22;
	@%p7 bra 	$L__BB1_9;
$L__BB1_10:
	ret;

}


// ===== COMPILED SASS (sm_100) =====

	.target	sm_100

	.elftype	@"ET_EXEC"


//--------------------- .note.nv.tkinfo           --------------------------
	.section	.note.nv.tkinfo,"",@"SHT_NOTE"
	.sectionflags	@"SHF_NOTE_NV_TKINFO"
	.tkinfo
        /*0018*/ 	.word	0x00000002
        /*0030*/ 	.string	""
        /*0030*/ 	.string	"ptxas"
        /*0030*/ 	.string	"Cuda compilation tools, release 13.0, V13.0.88"
        /*0030*/ 	.string	"Build cuda_13.0.r13.0/compiler.36424714_0"
        /*0030*/ 	.string	"-arch sm_100 -m 64 "



//--------------------- .note.nv.cuinfo           --------------------------
	.section	.note.nv.cuinfo,"",@"SHT_NOTE"
	.sectionflags	@"SHF_NOTE_NV_CUINFO"
        /*0018*/ 	.short	0x0002
        /*001a*/ 	.short	0x0064
        /*001c*/ 	.short	0x0082
	.zero		2


//--------------------- .nv.info                  --------------------------
	.section	.nv.info,"",@"SHT_CUDA_INFO"
	.align	4


	//----- nvinfo : EIATTR_REGCOUNT
	.align		4
        /*0000*/ 	.byte	0x04, 0x2f
        /*0002*/ 	.short	(.L_1 - .L_0)
	.align		4
.L_0:
        /*0004*/ 	.word	index@(_ZN36_GLOBAL__N__cb62dbc6_4_k_cu_c25d4b2411fill_kernelIfEEvPT_lS1_)
        /*0008*/ 	.word	0x00000016


	//----- nvinfo : EIATTR_FRAME_SIZE
	.align		4
.L_1:
        /*000c*/ 	.byte	0x04, 0x11
        /*000e*/ 	.short	(.L_3 - .L_2)
	.align		4
.L_2:
        /*0010*/ 	.word	index@($__internal_1_$__cuda_sm20_div_u64)
        /*0014*/ 	.word	0x00000000


	//----- nvinfo : EIATTR_FRAME_SIZE
	.align		4
.L_3:
        /*0018*/ 	.byte	0x04, 0x11
        /*001a*/ 	.short	(.L_5 - .L_4)
	.align		4
.L_4:
        /*001c*/ 	.word	index@(_ZN36_GLOBAL__N__cb62dbc6_4_k_cu_c25d4b2411fill_kernelIfEEvPT_lS1_)
        /*0020*/ 	.word	0x00000000


	//----- nvinfo : EIATTR_REGCOUNT
	.align		4
.L_5:
        /*0024*/ 	.byte	0x04, 0x2f
        /*0026*/ 	.short	(.L_7 - .L_6)
	.align		4
.L_6:
        /*0028*/ 	.word	index@(_ZN36_GLOBAL__N__cb62dbc6_4_k_cu_c25d4b2411fill_kernelIiEEvPT_lS1_)
        /*002c*/ 	.word	0x00000016


	//----- nvinfo : EIATTR_FRAME_SIZE
	.align		4
.L_7:
        /*0030*/ 	.byte	0x04, 0x11
        /*0032*/ 	.short	(.L_9 - .L_8)
	.align		4
.L_8:
        /*0034*/ 	.word	index@($__internal_0_$__cuda_sm20_div_u64)
        /*0038*/ 	.word	0x00000000


	//----- nvinfo : EIATTR_FRAME_SIZE
	.align		4
.L_9:
        /*003c*/ 	.byte	0x04, 0x11
        /*003e*/ 	.short	(.L_11 - .L_10)
	.align		4
.L_10:
        /*0040*/ 	.word	index@(_ZN36_GLOBAL__N__cb62dbc6_4_k_cu_c25d4b2411fill_kernelIiEEvPT_lS1_)
        /*0044*/ 	.word	0x00000000


	//----- nvinfo : EIATTR_MIN_STACK_SIZE
	.align		4
.L_11:
        /*0048*/ 	.byte	0x04, 0x12
        /*004a*/ 	.short	(.L_13 - .L_12)
	.align		4
.L_12:
        /*004c*/ 	.word	index@(_ZN36_GLOBAL__N__cb62dbc6_4_k_cu_c25d4b2411fill_kernelIiEEvPT_lS1_)
        /*0050*/ 	.word	0x00000000


	//----- nvinfo : EIATTR_MIN_STACK_SIZE
	.align		4
.L_13:
        /*0054*/ 	.byte	0x04, 0x12
        /*0056*/ 	.short	(.L_15 - .L_14)
	.align		4
.L_14:
        /*0058*/ 	.word	index@(_ZN36_GLOBAL__N__cb62dbc6_4_k_cu_c25d4b2411fill_kernelIfEEvPT_lS1_)
        /*005c*/ 	.word	0x00000000
.L_15:


//--------------------- .nv.compat                --------------------------
	.section	.nv.compat,"",@"SHT_CUDA_COMPAT_INFO"
	.align	4
        /*0000*/ 	.byte	0x02, 0x09, 0x00, 0x00, 0x02, 0x02, 0x01, 0x00, 0x02, 0x05, 0x05, 0x00, 0x03, 0x07, 0x01, 0x01
        /*0010*/ 	.byte	0x02, 0x03, 0x00, 0x00, 0x02, 0x06, 0x01, 0x00, 0x04, 0x0b, 0x08, 0x00, 0x09, 0x00, 0x00, 0x00
        /*0020*/ 	.byte	0x00, 0x00, 0x00, 0x00


//--------------------- .nv.info._ZN36_GLOBAL__N__cb62dbc6_4_k_cu_c25d4b2411fill_kernelIiEEvPT_lS1_ --------------------------
	.section	.nv.info._ZN36_GLOBAL__N__cb62dbc6_4_k_cu_c25d4b2411fill_kernelIiEEvPT_lS1_,"",@"SHT_CUDA_INFO"
	.sectionflags	@""
	.align	4


	//----- nvinfo : EIATTR_CUDA_API_VERSION
	.align		4
        /*0000*/ 	.byte	0x04, 0x37
        /*0002*/ 	.short	(.L_17 - .L_16)
.L_16:
        /*0004*/ 	.word	0x00000082


	//----- nvinfo : EIATTR_KPARAM_INFO
	.align		4
.L_17:
        /*0008*/ 	.byte	0x04, 0x17
        /*000a*/ 	.short	(.L_19 - .L_18)
.L_18:
        /*000c*/ 	.word	0x00000000
        /*0010*/ 	.short	0x0002
        /*0012*/ 	.short	0x0010
        /*0014*/ 	.byte	0x00, 0xf0, 0x11, 0x00


	//----- nvinfo : EIATTR_KPARAM_INFO
	.align		4
.L_19:
        /*0018*/ 	.byte	0x04, 0x17
        /*001a*/ 	.short	(.L_21 - .L_20)
.L_20:
        /*001c*/ 	.word	0x00000000
        /*0020*/ 	.short	0x0001
        /*0022*/ 	.short	0x0008
        /*0024*/ 	.byte	0x00, 0xf0, 0x21, 0x00


	//----- nvinfo : EIATTR_KPARAM_INFO
	.align		4
.L_21:
        /*0028*/ 	.byte	0x04, 0x17
        /*002a*/ 	.short	(.L_23 - .L_22)
.L_22:
        /*002c*/ 	.word	0x00000000
        /*0030*/ 	.short	0x0000
        /*0032*/ 	.short	0x0000
        /*0034*/ 	.byte	0x00, 0xf5, 0x21, 0x00


	//----- nvinfo : EIATTR_SPARSE_MMA_MASK
	.align		4
.L_23:
        /*0038*/ 	.byte	0x03, 0x50
        /*003a*/ 	.short	0x0000


	//----- nvinfo : EIATTR_MAXREG_COUNT
	.align		4
        /*003c*/ 	.byte	0x03, 0x1b
        /*003e*/ 	.short	0x00ff


	//----- nvinfo : EIATTR_MERCURY_ISA_VERSION
	.align		4
        /*0040*/ 	.byte	0x03, 0x5f
        /*0042*/ 	.short	0x0101


	//----- nvinfo : EIATTR_VRC_CTA_INIT_COUNT
	.align		4
        /*0044*/ 	.byte	0x02, 0x4a
	.zero		1
	.zero		1


	//----- nvinfo : EIATTR_EXIT_INSTR_OFFSETS
	.align		4
        /*0048*/ 	.byte	0x04, 0x1c
        /*004a*/ 	.short	(.L_25 - .L_24)


	//   ....[0]....
.L_24:
        /*004c*/ 	.word	0x00000090


	//   ....[1]....
        /*0050*/ 	.word	0x00000520


	//   ....[2]....
        /*0054*/ 	.word	0x00000680


	//----- nvinfo : EIATTR_CRS_STACK_SIZE
	.align		4
.L_25:
        /*0058*/ 	.byte	0x04, 0x1e
        /*005a*/ 	.short	(.L_27 - .L_26)
.L_26:
        /*005c*/ 	.word	0x00000000


	//----- nvinfo : EIATTR_CBANK_PARAM_SIZE
	.align		4
.L_27:
        /*0060*/ 	.byte	0x03, 0x19
        /*0062*/ 	.short	0x0014


	//----- nvinfo : EIATTR_PARAM_CBANK
	.align		4
        /*0064*/ 	.byte	0x04, 0x0a
        /*0066*/ 	.short	(.L_29 - .L_28)
	.align		4
.L_28:
        /*0068*/ 	.word	index@(.nv.constant0._ZN36_GLOBAL__N__cb62dbc6_4_k_cu_c25d4b2411fill_kernelIiEEvPT_lS1_)
        /*006c*/ 	.short	0x0380
        /*006e*/ 	.short	0x0014


	//----- nvinfo : EIATTR_SW_WAR
	.align		4
.L_29:
        /*0070*/ 	.byte	0x04, 0x36
        /*0072*/ 	.short	(.L_31 - .L_30)
.L_30:
        /*0074*/ 	.word	0x00000008
.L_31:


//--------------------- .nv.info._ZN36_GLOBAL__N__cb62dbc6_4_k_cu_c25d4b2411fill_kernelIfEEvPT_lS1_ --------------------------
	.section	.nv.info._ZN36_GLOBAL__N__cb62dbc6_4_k_cu_c25d4b2411fill_kernelIfEEvPT_lS1_,"",@"SHT_CUDA_INFO"
	.sectionflags	@""
	.align	4


	//----- nvinfo : EIATTR_CUDA_API_VERSION
	.align		4
        /*0000*/ 	.byte	0x04, 0x37
        /*0002*/ 	.short	(.L_33 - .L_32)
.L_32:
        /*0004*/ 	.word	0x00000082


	//----- nvinfo : EIATTR_KPARAM_INFO
	.align		4
.L_33:
        /*0008*/ 	.byte	0x04, 0x17
        /*000a*/ 	.short	(.L_35 - .L_34)
.L_34:
        /*000c*/ 	.word	0x00000000
        /*0010*/ 	.short	0x0002
        /*0012*/ 	.short	0x0010
        /*0014*/ 	.byte	0x00, 0xf0, 0x11, 0x00


	//----- nvinfo : EIATTR_KPARAM_INFO
	.align		4
.L_35:
        /*0018*/ 	.byte	0x04, 0x17
        /*001a*/ 	.short	(.L_37 - .L_36)
.L_36:
        /*001c*/ 	.word	0x00000000
        /*0020*/ 	.short	0x0001
        /*0022*/ 	.short	0x0008
        /*0024*/ 	.byte	0x00, 0xf0, 0x21, 0x00


	//----- nvinfo : EIATTR_KPARAM_INFO
	.align		4
.L_37:
        /*0028*/ 	.byte	0x04, 0x17
        /*002a*/ 	.short	(.L_39 - .L_38)
.L_38:
        /*002c*/ 	.word	0x00000000
        /*0030*/ 	.short	0x0000
        /*0032*/ 	.short	0x0000
        /*0034*/ 	.byte	0x00, 0xf5, 0x21, 0x00


	//----- nvinfo : EIATTR_SPARSE_MMA_MASK
	.align		4
.L_39:
        /*0038*/ 	.byte	0x03, 0x50
        /*003a*/ 	.short	0x0000


	//----- nvinfo : EIATTR_MAXREG_COUNT
	.align		4
        /*003c*/ 	.byte	0x03, 0x1b
        /*003e*/ 	.short	0x00ff


	//----- nvinfo : EIATTR_MERCURY_ISA_VERSION
	.align		4
        /*0040*/ 	.byte	0x03, 0x5f
        /*0042*/ 	.short	0x0101


	//----- nvinfo : EIATTR_VRC_CTA_INIT_COUNT
	.align		4
        /*0044*/ 	.byte	0x02, 0x4a
	.zero		1
	.zero		1


	//----- nvinfo : EIATTR_EXIT_INSTR_OFFSETS
	.align		4
        /*0048*/ 	.byte	0x04, 0x1c
        /*004a*/ 	.short	(.L_41 - .L_40)


	//   ....[0]....
.L_40:
        /*004c*/ 	.word	0x00000090


	//   ....[1]....
        /*0050*/ 	.word	0x00000520


	//   ....[2]....
        /*0054*/ 	.word	0x00000680


	//----- nvinfo : EIATTR_CRS_STACK_SIZE
	.align		4
.L_41:
        /*0058*/ 	.byte	0x04, 0x1e
        /*005a*/ 	.short	(.L_43 - .L_42)
.L_42:
        /*005c*/ 	.word	0x00000000


	//----- nvinfo : EIATTR_CBANK_PARAM_SIZE
	.align		4
.L_43:
        /*0060*/ 	.byte	0x03, 0x19
        /*0062*/ 	.short	0x0014


	//----- nvinfo : EIATTR_PARAM_CBANK
	.align		4
        /*0064*/ 	.byte	0x04, 0x0a
        /*0066*/ 	.short	(.L_45 - .L_44)
	.align		4
.L_44:
        /*0068*/ 	.word	index@(.nv.constant0._ZN36_GLOBAL__N__cb62dbc6_4_k_cu_c25d4b2411fill_kernelIfEEvPT_lS1_)
        /*006c*/ 	.short	0x0380
        /*006e*/ 	.short	0x0014


	//----- nvinfo : EIATTR_SW_WAR
	.align		4
.L_45:
        /*0070*/ 	.byte	0x04, 0x36
        /*0072*/ 	.short	(.L_47 - .L_46)
.L_46:
        /*0074*/ 	.word	0x00000008
.L_47:


//--------------------- .nv.callgraph             --------------------------
	.section	.nv.callgraph,"",@"SHT_CUDA_CALLGRAPH"
	.align	4
	.sectionentsize	8
	.align		4
        /*0000*/ 	.word	0x00000000
	.align		4
        /*0004*/ 	.word	0xffffffff
	.align		4
        /*0008*/ 	.word	0x00000000
	.align		4
        /*000c*/ 	.word	0xfffffffe
	.align		4
        /*0010*/ 	.word	0x00000000
	.align		4
        /*0014*/ 	.word	0xfffffffd
	.align		4
        /*0018*/ 	.word	0x00000000
	.align		4
        /*001c*/ 	.word	0xfffffffc


//--------------------- .text._ZN36_GLOBAL__N__cb62dbc6_4_k_cu_c25d4b2411fill_kernelIiEEvPT_lS1_ --------------------------
	.section	.text._ZN36_GLOBAL__N__cb62dbc6_4_k_cu_c25d4b2411fill_kernelIiEEvPT_lS1_,"ax",@progbits
	.align	128
.text._ZN36_GLOBAL__N__cb62dbc6_4_k_cu_c25d4b2411fill_kernelIiEEvPT_lS1_:
        .type           _ZN36_GLOBAL__N__cb62dbc6_4_k_cu_c25d4b2411fill_kernelIiEEvPT_lS1_,@function
        .size           _ZN36_GLOBAL__N__cb62dbc6_4_k_cu_c25d4b2411fill_kernelIiEEvPT_lS1_,(.L_x_16 - _ZN36_GLOBAL__N__cb62dbc6_4_k_cu_c25d4b2411fill_kernelIiEEvPT_lS1_)
        .other          _ZN36_GLOBAL__N__cb62dbc6_4_k_cu_c25d4b2411fill_kernelIiEEvPT_lS1_,@"STO_CUDA_ENTRY STV_DEFAULT"
_ZN36_GLOBAL__N__cb62dbc6_4_k_cu_c25d4b2411fill_kernelIiEEvPT_lS1_:
[----:B------:R-:W-:Y:S01]  /*0000*/  LDC R1, c[0x0][0x37c] ;  /* 0x0000df00ff017b82 */ /* 0x000fe20000000800 */
[----:B------:R-:W0:Y:S07]  /*0010*/  S2R R3, SR_TID.X ;  /* 0x0000000000037919 */ /* 0x000e2e0000002100 */
[----:B------:R-:W0:Y:S01]  /*0020*/  S2UR UR4, SR_CTAID.X ;  /* 0x00000000000479c3 */ /* 0x000e220000002500 */
[----:B------:R-:W1:Y:S07]  /*0030*/  LDCU.64 UR6, c[0x0][0x388] ;  /* 0x00007100ff0677ac */ /* 0x000e6e0008000a00 */
[----:B------:R-:W0:Y:S02]  /*0040*/  LDC R0, c[0x0][0x360] ;  /* 0x0000d800ff007b82 */ /* 0x000e240000000800 */
[----:B0-----:R-:W-:-:S05]  /*0050*/  IMAD R3, R0, UR4, R3 ;  /* 0x0000000400037c24 */ /* 0x001fca000f8e0203 */
[----:B-1----:R-:W-:Y:S02]  /*0060*/  ISETP.GE.U32.AND P0, PT, R3, UR6, PT ;  /* 0x0000000603007c0c */ /* 0x002fe4000bf06070 */
[----:B------:R-:W-:-:S04]  /*0070*/  SHF.R.S32.HI R2, RZ, 0x1f, R3 ;  /* 0x0000001fff027819 */ /* 0x000fc80000011403 */
[----:B------:R-:W-:-:S13]  /*0080*/  ISETP.GE.AND.EX P0, PT, R2, UR7, PT, P0 ;  /* 0x0000000702007c0c */ /* 0x000fda000bf06300 */
[----:B------:R-:W-:Y:S05]  /*0090*/  @P0 EXIT ;  /* 0x000000000000094d */ /* 0x000fea0003800000 */
[----:B------:R-:W0:Y:S01]  /*00a0*/  LDCU UR4, c[0x0][0x370] ;  /* 0x00006e00ff0477ac */ /* 0x000e220008000800 */
[----:B------:R-:W-:Y:S01]  /*00b0*/  BSSY.RECONVERGENT B0, `(.L_x_0) ;  /* 0x0000027000007945 */ /* 0x000fe20003800200 */
[----:B0-----:R-:W-:-:S05]  /*00c0*/  IMAD R0, R0, UR4, RZ ;  /* 0x0000000400007c24 */ /* 0x001fca000f8e02ff */
[----:B------:R-:W-:Y:S02]  /*00d0*/  IADD3 R8, P0, PT, R0, R3, RZ ;  /* 0x0000000300087210 */ /* 0x000fe40007f1e0ff */
[----:B------:R-:W-:Y:S02]  /*00e0*/  SHF.R.S32.HI R5, RZ, 0x1f, R0 ;  /* 0x0000001fff057819 */ /* 0x000fe40000011400 */
[----:B------:R-:W-:-:S03]  /*00f0*/  ISETP.GT.U32.AND P1, PT, R8, UR6, PT ;  /* 0x0000000608007c0c */ /* 0x000fc6000bf24070 */
[----:B------:R-:W-:Y:S01]  /*0100*/  IMAD.X R9, R5, 0x1, R2, P0 ;  /* 0x0000000105097824 */ /* 0x000fe200000e0602 */
[----:B------:R-:W-:-:S04]  /*0110*/  ISETP.GE.U32.AND P0, PT, R8, UR6, PT ;  /* 0x0000000608007c0c */ /* 0x000fc8000bf06070 */
[C---:B------:R-:W-:Y:S02]  /*0120*/  ISETP.GT.AND.EX P1, PT, R9.reuse, UR7, PT, P1 ;  /* 0x0000000709007c0c */ /* 0x040fe4000bf24310 */
[C---:B------:R-:W-:Y:S02]  /*0130*/  ISETP.GE.AND.EX P0, PT, R9.reuse, UR7, PT, P0 ;  /* 0x0000000709007c0c */ /* 0x040fe4000bf06300 */
[----:B------:R-:W-:Y:S02]  /*0140*/  SEL R7, R8, UR6, P1 ;  /* 0x0000000608077c07 */ /* 0x000fe40008800000 */
[----:B------:R-:W-:Y:S02]  /*0150*/  SEL R4, RZ, 0x1, P0 ;  /* 0x00000001ff047807 */ /* 0x000fe40000000000 */
[----:B------:R-:W-:Y:S02]  /*0160*/  SEL R6, R9, UR7, P1 ;  /* 0x0000000709067c07 */ /* 0x000fe40008800000 */
[----:B------:R-:W-:-:S04]  /*0170*/  IADD3 R7, P0, P1, R7, -R8, -R4 ;  /* 0x8000000807077210 */ /* 0x000fc8000791e804 */
[----:B------:R-:W-:-:S04]  /*0180*/  IADD3.X R6, PT, PT, R6, -0x1, ~R9, P0, P1 ;  /* 0xffffffff06067810 */ /* 0x000fc800007e2c09 */
[----:B------:R-:W-:-:S04]  /*0190*/  LOP3.LUT R8, R6, R5, RZ, 0xfc, !PT ;  /* 0x0000000506087212 */ /* 0x000fc800078efcff */
[----:B------:R-:W-:-:S13]  /*01a0*/  ISETP.NE.U32.AND P0, PT, R8, RZ, PT ;  /* 0x000000ff0800720c */ /* 0x000fda0003f05070 */
[----:B------:R-:W-:Y:S05]  /*01b0*/  @P0 BRA `(.L_x_1) ;  /* 0x0000000000500947 */ /* 0x000fea0003800000 */
[----:B------:R-:W0:Y:S01]  /*01c0*/  I2F.U32.RP R6, R0 ;  /* 0x0000000000067306 */ /* 0x000e220000209000 */
[----:B------:R-:W-:Y:S01]  /*01d0*/  IMAD.MOV R11, RZ, RZ, -R0 ;  /* 0x000000ffff0b7224 */ /* 0x000fe200078e0a00 */
[----:B------:R-:W-:-:S06]  /*01e0*/  ISETP.NE.U32.AND P2, PT, R0, RZ, PT ;  /* 0x000000ff0000720c */ /* 0x000fcc0003f45070 */
[----:B0-----:R-:W0:Y:S02]  /*01f0*/  MUFU.RCP R6, R6 ;  /* 0x0000000600067308 */ /* 0x001e240000001000 */
[----:B0-----:R-:W-:-:S06]  /*0200*/  VIADD R8, R6, 0xffffffe ;  /* 0x0ffffffe06087836 */ /* 0x001fcc0000000000 */
[----:B------:R0:W1:Y:S02]  /*0210*/  F2I.FTZ.U32.TRUNC.NTZ R9, R8 ;  /* 0x0000000800097305 */ /* 0x000064000021f000 */
[----:B0-----:R-:W-:Y:S02]  /*0220*/  IMAD.MOV.U32 R8, RZ, RZ, RZ ;  /* 0x000000ffff087224 */ /* 0x001fe400078e00ff */
[----:B-1----:R-:W-:-:S04]  /*0230*/  IMAD R11, R11, R9, RZ ;  /* 0x000000090b0b7224 */ /* 0x002fc800078e02ff */
[----:B------:R-:W-:-:S06]  /*0240*/  IMAD.HI.U32 R10, R9, R11, R8 ;  /* 0x0000000b090a7227 */ /* 0x000fcc00078e0008 */
[----:B------:R-:W-:-:S04]  /*0250*/  IMAD.HI.U32 R6, R10, R7, RZ ;  /* 0x000000070a067227 */ /* 0x000fc800078e00ff */
[----:B------:R-:W-:-:S04]  /*0260*/  IMAD.MOV R9, RZ, RZ, -R6 ;  /* 0x000000ffff097224 */ /* 0x000fc800078e0a06 */
[----:B------:R-:W-:-:S05]  /*0270*/  IMAD R7, R0, R9, R7 ;  /* 0x0000000900077224 */ /* 0x000fca00078e0207 */
[----:B------:R-:W-:-:S13]  /*0280*/  ISETP.GE.U32.AND P0, PT, R7, R0, PT ;  /* 0x000000000700720c */ /* 0x000fda0003f06070 */
[----:B------:R-:W-:Y:S02]  /*0290*/  @P0 IMAD.IADD R7, R7, 0x1, -R0 ;  /* 0x0000000107070824 */ /* 0x000fe400078e0a00 */
[----:B------:R-:W-:-:S03]  /*02a0*/  @P0 VIADD R6, R6, 0x1 ;  /* 0x0000000106060836 */ /* 0x000fc60000000000 */
[----:B------:R-:W-:Y:S01]  /*02b0*/  ISETP.GE.U32.AND P1, PT, R7, R0, PT ;  /* 0x000000000700720c */ /* 0x000fe20003f26070 */
[----:B------:R-:W-:-:S12]  /*02c0*/  IMAD.MOV.U32 R7, RZ, RZ, RZ ;  /* 0x000000ffff077224 */ /* 0x000fd800078e00ff */
[----:B------:R-:W-:Y:S01]  /*02d0*/  @P1 VIADD R6, R6, 0x1 ;  /* 0x0000000106061836 */ /* 0x000fe20000000000 */
[----:B------:R-:W-:Y:S01]  /*02e0*/  @!P2 LOP3.LUT R6, RZ, R0, RZ, 0x33, !PT ;  /* 0x00000000ff06a212 */ /* 0x000fe200078e33ff */
[----:B------:R-:W-:Y:S06]  /*02f0*/  BRA `(.L_x_2) ;  /* 0x0000000000087947 */ /* 0x000fec0003800000 */
.L_x_1:
[----:B------:R-:W-:-:S07]  /*0300*/  MOV R8, 0x320 ;  /* 0x0000032000087802 */ /* 0x000fce0000000f00 */
[----:B------:R-:W-:Y:S05]  /*0310*/  CALL.REL.NOINC `($__internal_0_$__cuda_sm20_div_u64) ;  /* 0x0000000000dc7944 */ /* 0x000fea0003c00000 */
.L_x_2:
[----:B------:R-:W-:Y:S05]  /*0320*/  BSYNC.RECONVERGENT B0 ;  /* 0x0000000000007941 */ /* 0x000fea0003800200 */
.L_x_0:
[----:B------:R-:W-:Y:S01]  /*0330*/  IADD3 R4, P0, PT, R6, R4, RZ ;  /* 0x0000000406047210 */ /* 0x000fe20007f1e0ff */
[----:B------:R-:W0:Y:S01]  /*0340*/  LDCU.64 UR4, c[0x0][0x358] ;  /* 0x00006b00ff0477ac */ /* 0x000e220008000a00 */
[----:B------:R-:W-:Y:S02]  /*0350*/  BSSY.RECONVERGENT B0, `(.L_x_3) ;  /* 0x000001c000007945 */ /* 0x000fe40003800200 */
[C---:B------:R-:W-:Y:S01]  /*0360*/  LOP3.LUT R8, R4.reuse, 0x3, RZ, 0xc0, !PT ;  /* 0x0000000304087812 */ /* 0x040fe200078ec0ff */
[----:B------:R-:W-:Y:S01]  /*0370*/  IMAD.X R6, RZ, RZ, R7, P0 ;  /* 0x000000ffff067224 */ /* 0x000fe200000e0607 */
[----:B------:R-:W-:Y:S02]  /*0380*/  ISETP.GE.U32.AND P0, PT, R4, 0x3, PT ;  /* 0x000000030400780c */ /* 0x000fe40003f06070 */
[----:B------:R-:W-:Y:S02]  /*0390*/  ISETP.NE.U32.AND P1, PT, R8, 0x3, PT ;  /* 0x000000030800780c */ /* 0x000fe40003f25070 */
[----:B------:R-:W-:-:S02]  /*03a0*/  ISETP.GE.U32.AND.EX P0, PT, R6, RZ, PT, P0 ;  /* 0x000000ff0600720c */ /* 0x000fc40003f06100 */
[----:B------:R-:W-:-:S13]  /*03b0*/  ISETP.NE.AND.EX P1, PT, RZ, RZ, PT, P1 ;  /* 0x000000ffff00720c */ /* 0x000fda0003f25310 */
[----:B0-----:R-:W-:Y:S05]  /*03c0*/  @!P1 BRA `(.L_x_4) ;  /* 0x0000000000509947 */ /* 0x001fea0003800000 */
[----:B------:R-:W0:Y:S01]  /*03d0*/  LDCU.64 UR6, c[0x0][0x380] ;  /* 0x00007000ff0677ac */ /* 0x000e220008000a00 */
[----:B------:R-:W1:Y:S01]  /*03e0*/  LDC R13, c[0x0][0x390] ;  /* 0x0000e400ff0d7b82 */ /* 0x000e620000000800 */
[----:B------:R-:W-:Y:S01]  /*03f0*/  VIADD R4, R4, 0x1 ;  /* 0x0000000104047836 */ /* 0x000fe20000000000 */
[----:B------:R-:W-:Y:S01]  /*0400*/  SHF.L.U64.HI R11, R0, 0x2, R5 ;  /* 0x00000002000b7819 */ /* 0x000fe20000010205 */
[----:B------:R-:W-:-:S03]  /*0410*/  IMAD.MOV.U32 R8, RZ, RZ, RZ ;  /* 0x000000ffff087224 */ /* 0x000fc600078e00ff */
[----:B------:R-:W-:Y:S02]  /*0420*/  LOP3.LUT R4, R4, 0x3, RZ, 0xc0, !PT ;  /* 0x0000000304047812 */ /* 0x000fe400078ec0ff */
[----:B0-----:R-:W-:-:S04]  /*0430*/  LEA R9, P1, R3, UR6, 0x2 ;  /* 0x0000000603097c11 */ /* 0x001fc8000f8210ff */
[----:B------:R-:W-:-:S09]  /*0440*/  LEA.HI.X R10, R3, UR7, R2, 0x2, P1 ;  /* 0x00000007030a7c11 */ /* 0x000fd200088f1402 */
.L_x_5:
[----:B------:R-:W-:Y:S01]  /*0450*/  IMAD.MOV.U32 R6, RZ, RZ, R9 ;  /* 0x000000ffff067224 */ /* 0x000fe200078e0009 */
[----:B------:R-:W-:Y:S01]  /*0460*/  IADD3 R4, P1, PT, R4, -0x1, RZ ;  /* 0xffffffff04047810 */ /* 0x000fe20007f3e0ff */
[----:B------:R-:W-:Y:S01]  /*0470*/  IMAD.MOV.U32 R7, RZ, RZ, R10 ;  /* 0x000000ffff077224 */ /* 0x000fe200078e000a */
[----:B------:R-:W-:Y:S02]  /*0480*/  IADD3 R3, P2, PT, R0, R3, RZ ;  /* 0x0000000300037210 */ /* 0x000fe40007f5e0ff */
[----:B------:R-:W-:Y:S02]  /*0490*/  IADD3.X R8, PT, PT, R8, -0x1, RZ, P1, !PT ;  /* 0xffffffff08087810 */ /* 0x000fe40000ffe4ff */
[----:B-1----:R0:W-:Y:S01]  /*04a0*/  STG.E desc[UR4][R6.64], R13 ;  /* 0x0000000d06007986 */ /* 0x0021e2000c101904 */
[----:B------:R-:W-:Y:S01]  /*04b0*/  ISETP.NE.U32.AND P1, PT, R4, RZ, PT ;  /* 0x000000ff0400720c */ /* 0x000fe20003f25070 */
[----:B------:R-:W-:Y:S01]  /*04c0*/  IMAD.X R2, R5, 0x1, R2, P2 ;  /* 0x0000000105027824 */ /* 0x000fe200010e0602 */
[----:B------:R-:W-:-:S02]  /*04d0*/  LEA R9, P3, R0, R9, 0x2 ;  /* 0x0000000900097211 */ /* 0x000fc400078610ff */
[----:B------:R-:W-:-:S03]  /*04e0*/  ISETP.NE.AND.EX P1, PT, R8, RZ, PT, P1 ;  /* 0x000000ff0800720c */ /* 0x000fc60003f25310 */
[----:B------:R-:W-:-:S10]  /*04f0*/  IMAD.X R10, R10, 0x1, R11, P3 ;  /* 0x000000010a0a7824 */ /* 0x000fd400018e060b */
[----:B0-----:R-:W-:Y:S05]  /*0500*/  @P1 BRA `(.L_x_5) ;  /* 0xfffffffc00d01947 */ /* 0x001fea000383ffff */
.L_x_4:
[----:B------:R-:W-:Y:S05]  /*0510*/  BSYNC.RECONVERGENT B0 ;  /* 0x0000000000007941 */ /* 0x000fea0003800200 */
.L_x_3:
[----:B------:R-:W-:Y:S05]  /*0520*/  @!P0 EXIT ;  /* 0x000000000000894d */ /* 0x000fea0003800000 */
[----:B------:R-:W0:Y:S01]  /*0530*/  LDC R17, c[0x0][0x390] ;  /* 0x0000e400ff117b82 */ /* 0x000e220000000800 */
[C---:B------:R-:W-:Y:S01]  /*0540*/  SHF.L.U64.HI R13, R0.reuse, 0x2, R5 ;  /* 0x00000002000d7819 */ /* 0x040fe20000010205 */
[----:B------:R-:W-:Y:S01]  /*0550*/  IMAD.SHL.U32 R15, R0, 0x4, RZ ;  /* 0x00000004000f7824 */ /* 0x000fe200078e00ff */
[----:B------:R-:W1:Y:S06]  /*0560*/  LDCU.128 UR8, c[0x0][0x380] ;  /* 0x00007000ff0877ac */ /* 0x000e6c0008000c00 */
.L_x_6:
[----:B-1----:R-:W-:-:S04]  /*0570*/  LEA R4, P0, R3, UR8, 0x2 ;  /* 0x0000000803047c11 */ /* 0x002fc8000f8010ff */
[----:B------:R-:W-:Y:S02]  /*0580*/  LEA.HI.X R5, R3, UR9, R2, 0x2, P0 ;  /* 0x0000000903057c11 */ /* 0x000fe400080f1402 */
[----:B------:R-:W-:-:S03]  /*0590*/  IADD3 R6, P0, PT, R4, R15, RZ ;  /* 0x0000000f04067210 */ /* 0x000fc60007f1e0ff */
[----:B0-----:R2:W-:Y:S02]  /*05a0*/  STG.E desc[UR4][R4.64], R17 ;  /* 0x0000001104007986 */ /* 0x0015e4000c101904 */
[----:B------:R-:W-:Y:S01]  /*05b0*/  IMAD.X R7, R5, 0x1, R13, P0 ;  /* 0x0000000105077824 */ /* 0x000fe200000e060d */
[----:B------:R-:W-:-:S04]  /*05c0*/  IADD3 R8, P0, PT, R6, R15, RZ ;  /* 0x0000000f06087210 */ /* 0x000fc80007f1e0ff */
[----:B------:R2:W-:Y:S01]  /*05d0*/  STG.E desc[UR4][R6.64], R17 ;  /* 0x0000001106007986 */ /* 0x0005e2000c101904 */
[----:B------:R-:W-:Y:S01]  /*05e0*/  IMAD.X R9, R7, 0x1, R13, P0 ;  /* 0x0000000107097824 */ /* 0x000fe200000e060d */
[----:B------:R-:W-:-:S04]  /*05f0*/  IADD3 R10, P0, PT, R8, R15, RZ ;  /* 0x0000000f080a7210 */ /* 0x000fc80007f1e0ff */
[----:B------:R2:W-:Y:S01]  /*0600*/  STG.E desc[UR4][R8.64], R17 ;  /* 0x0000001108007986 */ /* 0x0005e2000c101904 */
[----:B------:R-:W-:Y:S01]  /*0610*/  IMAD.X R11, R9, 0x1, R13, P0 ;  /* 0x00000001090b7824 */ /* 0x000fe200000e060d */
[----:B------:R-:W-:-:S04]  /*0620*/  IADD3 R3, P0, PT, R3, R15, RZ ;  /* 0x0000000f03037210 */ /* 0x000fc80007f1e0ff */
[----:B------:R2:W-:Y:S01]  /*0630*/  STG.E desc[UR4][R10.64], R17 ;  /* 0x000000110a007986 */ /* 0x0005e2000c101904 */
[----:B------:R-:W-:Y:S01]  /*0640*/  IMAD.X R2, R2, 0x1, R13, P0 ;  /* 0x0000000102027824 */ /* 0x000fe200000e060d */
[----:B------:R-:W-:-:S04]  /*0650*/  ISETP.GE.U32.AND P0, PT, R3, UR10, PT ;  /* 0x0000000a03007c0c */ /* 0x000fc8000bf06070 */
[----:B------:R-:W-:-:S13]  /*0660*/  ISETP.GE.AND.EX P0, PT, R2, UR11, PT, P0 ;  /* 0x0000000b02007c0c */ /* 0x000fda000bf06300 */
[----:B--2---:R-:W-:Y:S05]  /*0670*/  @!P0 BRA `(.L_x_6) ;  /* 0xfffffffc00bc8947 */ /* 0x004fea000383ffff */
[----:B------:R-:W-:Y:S05]  /*0680*/  EXIT ;  /* 0x000000000000794d */ /* 0x000fea0003800000 */
        .weak           $__internal_0_$__cuda_sm20_div_u64
        .type           $__internal_0_$__cuda_sm20_div_u64,@function
        .size           $__internal_0_$__cuda_sm20_div_u64,(.L_x_16 - $__internal_0_$__cuda_sm20_div_u64)
$__internal_0_$__cuda_sm20_div_u64:
[----:B------:R-:W-:Y:S02]  /*0690*/  IMAD.MOV.U32 R14, RZ, RZ, R0 ;  /* 0x000000ffff0e7224 */ /* 0x000fe400078e0000 */
[----:B------:R-:W-:-:S04]  /*06a0*/  IMAD.MOV.U32 R15, RZ, RZ, R5 ;  /* 0x000000ffff0f7224 */ /* 0x000fc800078e0005 */
[----:B------:R-:W0:Y:S08]  /*06b0*/  I2F.U64.RP R9, R14 ;  /* 0x0000000e00097312 */ /* 0x000e300000309000 */
[----:B0-----:R-:W0:Y:S02]  /*06c0*/  MUFU.RCP R9, R9 ;  /* 0x0000000900097308 */ /* 0x001e240000001000 */
[----:B0-----:R-:W-:-:S06]  /*06d0*/  VIADD R10, R9, 0x1ffffffe ;  /* 0x1ffffffe090a7836 */ /* 0x001fcc0000000000 */
[----:B------:R-:W0:Y:S02]  /*06e0*/  F2I.U64.TRUNC R10, R10 ;  /* 0x0000000a000a7311 */ /* 0x000e24000020d800 */
[----:B0-----:R-:W-:-:S04]  /*06f0*/  IMAD.WIDE.U32 R12, R10, R0, RZ ;  /* 0x000000000a0c7225 */ /* 0x001fc800078e00ff */
[----:B------:R-:W-:Y:S01]  /*0700*/  IMAD R13, R10, R5, R13 ;  /* 0x000000050a0d7224 */ /* 0x000fe200078e020d */
[----:B------:R-:W-:-:S03]  /*0710*/  IADD3 R17, P0, PT, RZ, -R12, RZ ;  /* 0x8000000cff117210 */ /* 0x000fc60007f1e0ff */
[----:B------:R-:W-:Y:S02]  /*0720*/  IMAD R13, R11, R0, R13 ;  /* 0x000000000b0d7224 */ /* 0x000fe400078e020d */
[----:B------:R-:W-:-:S04]  /*0730*/  IMAD.HI.U32 R12, R10, R17, RZ ;  /* 0x000000110a0c7227 */ /* 0x000fc800078e00ff */
[----:B------:R-:W-:Y:S02]  /*0740*/  IMAD.X R19, RZ, RZ, ~R13, P0 ;  /* 0x000000ffff137224 */ /* 0x000fe400000e0e0d */
[----:B------:R-:W-:Y:S02]  /*0750*/  IMAD.MOV.U32 R13, RZ, RZ, R10 ;  /* 0x000000ffff0d7224 */ /* 0x000fe400078e000a */
[-C--:B------:R-:W-:Y:S02]  /*0760*/  IMAD R15, R11, R19.reuse, RZ ;  /* 0x000000130b0f7224 */ /* 0x080fe400078e02ff */
[----:B------:R-:W-:-:S04]  /*0770*/  IMAD.WIDE.U32 R12, P0, R10, R19, R12 ;  /* 0x000000130a0c7225 */ /* 0x000fc8000780000c */
[----:B------:R-:W-:-:S04]  /*0780*/  IMAD.HI.U32 R9, R11, R19, RZ ;  /* 0x000000130b097227 */ /* 0x000fc800078e00ff */
[----:B------:R-:W-:-:S04]  /*0790*/  IMAD.HI.U32 R12, P1, R11, R17, R12 ;  /* 0x000000110b0c7227 */ /* 0x000fc8000782000c */
[----:B------:R-:W-:Y:S01]  /*07a0*/  IMAD.X R9, R9, 0x1, R11, P0 ;  /* 0x0000000109097824 */ /* 0x000fe200000e060b */
[----:B------:R-:W-:-:S04]  /*07b0*/  IADD3 R13, P2, PT, R15, R12, RZ ;  /* 0x0000000c0f0d7210 */ /* 0x000fc80007f5e0ff */
[----:B------:R-:W-:Y:S01]  /*07c0*/  IADD3.X R9, PT, PT, RZ, RZ, R9, P2, P1 ;  /* 0x000000ffff097210 */ /* 0x000fe200017e2409 */
[----:B------:R-:W-:-:S04]  /*07d0*/  IMAD.WIDE.U32 R10, R13, R0, RZ ;  /* 0x000000000d0a7225 */ /* 0x000fc800078e00ff */
[----:B------:R-:W-:Y:S01]  /*07e0*/  IMAD R11, R13, R5, R11 ;  /* 0x000000050d0b7224 */ /* 0x000fe200078e020b */
[----:B------:R-:W-:-:S03]  /*07f0*/  IADD3 R15, P0, PT, RZ, -R10, RZ ;  /* 0x8000000aff0f7210 */ /* 0x000fc60007f1e0ff */
[----:B------:R-:W-:Y:S02]  /*0800*/  IMAD R11, R9, R0, R11 ;  /* 0x00000000090b7224 */ /* 0x000fe400078e020b */
[----:B------:R-:W-:-:S04]  /*0810*/  IMAD.HI.U32 R12, R13, R15, RZ ;  /* 0x0000000f0d0c7227 */ /* 0x000fc800078e00ff */
[----:B------:R-:W-:Y:S02]  /*0820*/  IMAD.X R10, RZ, RZ, ~R11, P0 ;  /* 0x000000ffff0a7224 */ /* 0x000fe400000e0e0b */
[----:B------:R-:W-:Y:S02]  /*0830*/  IMAD.MOV.U32 R11, RZ, RZ, RZ ;  /* 0x000000ffff0b7224 */ /* 0x000fe400078e00ff */
[----:B------:R-:W-:-:S04]  /*0840*/  IMAD.WIDE.U32 R12, P0, R13, R10, R12 ;  /* 0x0000000a0d0c7225 */ /* 0x000fc8000780000c */
[C---:B------:R-:W-:Y:S02]  /*0850*/  IMAD R14, R9.reuse, R10, RZ ;  /* 0x0000000a090e7224 */ /* 0x040fe400078e02ff */
[----:B------:R-:W-:-:S04]  /*0860*/  IMAD.HI.U32 R13, P1, R9, R15, R12 ;  /* 0x0000000f090d7227 */ /* 0x000fc8000782000c */
[----:B------:R-:W-:Y:S01]  /*0870*/  IMAD.HI.U32 R10, R9, R10, RZ ;  /* 0x0000000a090a7227 */ /* 0x000fe200078e00ff */
[----:B------:R-:W-:-:S03]  /*0880*/  IADD3 R13, P2, PT, R14, R13, RZ ;  /* 0x0000000d0e0d7210 */ /* 0x000fc60007f5e0ff */
[----:B------:R-:W-:Y:S02]  /*0890*/  IMAD.X R9, R10, 0x1, R9, P0 ;  /* 0x000000010a097824 */ /* 0x000fe400000e0609 */
[----:B------:R-:W-:-:S03]  /*08a0*/  IMAD.HI.U32 R10, R13, R7, RZ ;  /* 0x000000070d0a7227 */ /* 0x000fc600078e00ff */
[----:B------:R-:W-:Y:S01]  /*08b0*/  IADD3.X R9, PT, PT, RZ, RZ, R9, P2, P1 ;  /* 0x000000ffff097210 */ /* 0x000fe200017e2409 */
[----:B------:R-:W-:-:S04]  /*08c0*/  IMAD.WIDE.U32 R10, R13, R6, R10 ;  /* 0x000000060d0a7225 */ /* 0x000fc800078e000a */
[C---:B------:R-:W-:Y:S02]  /*08d0*/  IMAD R13, R9.reuse, R6, RZ ;  /* 0x00000006090d7224 */ /* 0x040fe400078e02ff */
[----:B------:R-:W-:-:S04]  /*08e0*/  IMAD.HI.U32 R10, P0, R9, R7, R10 ;  /* 0x00000007090a7227 */ /* 0x000fc8000780000a */
[----:B------:R-:W-:Y:S01]  /*08f0*/  IMAD.HI.U32 R9, R9, R6, RZ ;  /* 0x0000000609097227 */ /* 0x000fe200078e00ff */
[----:B------:R-:W-:-:S03]  /*0900*/  IADD3 R13, P1, PT, R13, R10, RZ ;  /* 0x0000000a0d0d7210 */ /* 0x000fc60007f3e0ff */
[----:B------:R-:W-:Y:S02]  /*0910*/  IMAD.X R9, RZ, RZ, R9, P0 ;  /* 0x000000ffff097224 */ /* 0x000fe400000e0609 */
[----:B------:R-:W-:-:S04]  /*0920*/  IMAD.WIDE.U32 R10, R13, R0, RZ ;  /* 0x000000000d0a7225 */ /* 0x000fc800078e00ff */
[----:B------:R-:W-:Y:S01]  /*0930*/  IMAD.X R9, RZ, RZ, R9, P1 ;  /* 0x000000ffff097224 */ /* 0x000fe200008e0609 */
[----:B------:R-:W-:Y:S01]  /*0940*/  IADD3 R15, P1, PT, -R10, R7, RZ ;  /* 0x000000070a0f7210 */ /* 0x000fe20007f3e1ff */
[----:B------:R-:W-:-:S03]  /*0950*/  IMAD R11, R13, R5, R11 ;  /* 0x000000050d0b7224 */ /* 0x000fc600078e020b */
[-C--:B------:R-:W-:Y:S01]  /*0960*/  ISETP.GE.U32.AND P0, PT, R15, R0.reuse, PT ;  /* 0x000000000f00720c */ /* 0x080fe20003f06070 */
[----:B------:R-:W-:-:S04]  /*0970*/  IMAD R11, R9, R0, R11 ;  /* 0x00000000090b7224 */ /* 0x000fc800078e020b */
[----:B------:R-:W-:Y:S01]  /*0980*/  IMAD.X R14, R6, 0x1, ~R11, P1 ;  /* 0x00000001060e7824 */ /* 0x000fe200008e0e0b */
[----:B------:R-:W-:Y:S02]  /*0990*/  IADD3 R6, P2, PT, R13, 0x1, RZ ;  /* 0x000000010d067810 */ /* 0x000fe40007f5e0ff */
[----:B------:R-:W-:Y:S02]  /*09a0*/  IADD3 R7, P1, PT, -R0, R15, RZ ;  /* 0x0000000f00077210 */ /* 0x000fe40007f3e1ff */
[C---:B------:R-:W-:Y:S01]  /*09b0*/  ISETP.GE.U32.AND.EX P0, PT, R14.reuse, R5, PT, P0 ;  /* 0x000000050e00720c */ /* 0x040fe20003f06100 */
[----:B------:R-:W-:Y:S02]  /*09c0*/  IMAD.X R10, RZ, RZ, R9, P2 ;  /* 0x000000ffff0a7224 */ /* 0x000fe400010e0609 */
[----:B------:R-:W-:Y:S01]  /*09d0*/  IMAD.X R12, R14, 0x1, ~R5, P1 ;  /* 0x000000010e0c7824 */ /* 0x000fe200008e0e05 */
[----:B------:R-:W-:Y:S02]  /*09e0*/  SEL R13, R6, R13, P0 ;  /* 0x0000000d060d7207 */ /* 0x000fe40000000000 */
[----:B------:R-:W-:-:S02]  /*09f0*/  SEL R7, R7, R15, P0 ;  /* 0x0000000f07077207 */ /* 0x000fc40000000000 */
[----:B------:R-:W-:Y:S01]  /*0a00*/  SEL R10, R10, R9, P0 ;  /* 0x000000090a0a7207 */ /* 0x000fe20000000000 */
[----:B------:R-:W-:Y:S01]  /*0a10*/  IMAD.MOV.U32 R9, RZ, RZ, 0x0 ;  /* 0x00000000ff097424 */ /* 0x000fe200078e00ff */
[----:B------:R-:W-:Y:S02]  /*0a20*/  IADD3 R6, P2, PT, R13, 0x1, RZ ;  /* 0x000000010d067810 */ /* 0x000fe40007f5e0ff */
[----:B------:R-:W-:Y:S02]  /*0a30*/  SEL R12, R12, R14, P0 ;  /* 0x0000000e0c0c7207 */ /* 0x000fe40000000000 */
[----:B------:R-:W-:Y:S01]  /*0a40*/  ISETP.GE.U32.AND P0, PT, R7, R0, PT ;  /* 0x000000000700720c */ /* 0x000fe20003f06070 */
[----:B------:R-:W-:Y:S01]  /*0a50*/  IMAD.X R7, RZ, RZ, R10, P2 ;  /* 0x000000ffff077224 */ /* 0x000fe200010e060a */
[----:B------:R-:W-:Y:S02]  /*0a60*/  ISETP.NE.U32.AND P1, PT, R0, RZ, PT ;  /* 0x000000ff0000720c */ /* 0x000fe40003f25070 */
[----:B------:R-:W-:-:S02]  /*0a70*/  ISETP.GE.U32.AND.EX P0, PT, R12, R5, PT, P0 ;  /* 0x000000050c00720c */ /* 0x000fc40003f06100 */
[----:B------:R-:W-:Y:S02]  /*0a80*/  ISETP.NE.AND.EX P1, PT, R5, RZ, PT, P1 ;  /* 0x000000ff0500720c */ /* 0x000fe40003f25310 */
[----:B------:R-:W-:Y:S02]  /*0a90*/  SEL R6, R6, R13, P0 ;  /* 0x0000000d06067207 */ /* 0x000fe40000000000 */
[----:B------:R-:W-:Y:S02]  /*0aa0*/  SEL R7, R7, R10, P0 ;  /* 0x0000000a07077207 */ /* 0x000fe40000000000 */
[----:B------:R-:W-:Y:S02]  /*0ab0*/  SEL R6, R6, 0xffffffff, P1 ;  /* 0xffffffff06067807 */ /* 0x000fe40000800000 */
[----:B------:R-:W-:Y:S01]  /*0ac0*/  SEL R7, R7, 0xffffffff, P1 ;  /* 0xffffffff07077807 */ /* 0x000fe20000800000 */
[----:B------:R-:W-:Y:S06]  /*0ad0*/  RET.REL.NODEC R8 `(_ZN36_GLOBAL__N__cb62dbc6_4_k_cu_c25d4b2411fill_kernelIiEEvPT_lS1_) ;  /* 0xfffffff408487950 */ /* 0x000fec0003c3ffff */
.L_x_7:
[----:B------:R-:W-:-:S00]  /*0ae0*/  BRA `(.L_x_7) ;  /* 0xfffffffc00fc7947 */ /* 0x000fc0000383ffff */
[----:B------:R-:W-:-:S00]  /*0af0*/  NOP ;  /* 0x0000000000007918 */ /* 0x000fc00000000000 */
        /* <DEDUP_REMOVED lines=8> */
.L_x_16:


//--------------------- .text._ZN36_GLOBAL__N__cb62dbc6_4_k_cu_c25d4b2411fill_kernelIfEEvPT_lS1_ --------------------------
	.section	.text._ZN36_GLOBAL__N__cb62dbc6_4_k_cu_c25d4b2411fill_kernelIfEEvPT_lS1_,"ax",@progbits
	.align	128
.text._ZN36_GLOBAL__N__cb62dbc6_4_k_cu_c25d4b2411fill_kernelIfEEvPT_lS1_:
        .type           _ZN36_GLOBAL__N__cb62dbc6_4_k_cu_c25d4b2411fill_kernelIfEEvPT_lS1_,@function
        .size           _ZN36_GLOBAL__N__cb62dbc6_4_k_cu_c25d4b2411fill_kernelIfEEvPT_lS1_,(.L_x_18 - _ZN36_GLOBAL__N__cb62dbc6_4_k_cu_c25d4b2411fill_kernelIfEEvPT_lS1_)
        .other          _ZN36_GLOBAL__N__cb62dbc6_4_k_cu_c25d4b2411fill_kernelIfEEvPT_lS1_,@"STO_CUDA_ENTRY STV_DEFAULT"
_ZN36_GLOBAL__N__cb62dbc6_4_k_cu_c25d4b2411fill_kernelIfEEvPT_lS1_:
        /* <DEDUP_REMOVED lines=48> */
.L_x_9:
[----:B------:R-:W-:-:S07]  /*0300*/  MOV R8, 0x320 ;  /* 0x0000032000087802 */ /* 0x000fce0000000f00 */
[----:B------:R-:W-:Y:S05]  /*0310*/  CALL.REL.NOINC `($__internal_1_$__cuda_sm20_div_u64) ;  /* 0x0000000000dc7944 */ /* 0x000fea0003c00000 */
.L_x_10:
[----:B------:R-:W-:Y:S05]  /*0320*/  BSYNC.RECONVERGENT B0 ;  /* 0x0000000000007941 */ /* 0x000fea0003800200 */
.L_x_8:
        /* <DEDUP_REMOVED lines=18> */
.L_x_13:
        /* <DEDUP_REMOVED lines=12> */
.L_x_12:
[----:B------:R-:W-:Y:S05]  /*0510*/  BSYNC.RECONVERGENT B0 ;  /* 0x0000000000007941 */ /* 0x000fea0003800200 */
.L_x_11:
[----:B------:R-:W-:Y:S05]  /*0520*/  @!P0 EXIT ;  /* 0x000000000000894d */ /* 0x000fea0003800000 */
[----:B------:R-:W0:Y:S01]  /*0530*/  LDC R17, c[0x0][0x390] ;  /* 0x0000e400ff117b82 */ /* 0x000e220000000800 */
[C---:B------:R-:W-:Y:S01]  /*0540*/  SHF.L.U64.HI R13, R0.reuse, 0x2, R5 ;  /* 0x00000002000d7819 */ /* 0x040fe20000010205 */
[----:B------:R-:W-:Y:S01]  /*0550*/  IMAD.SHL.U32 R15, R0, 0x4, RZ ;  /* 0x00000004000f7824 */ /* 0x000fe200078e00ff */
[----:B------:R-:W1:Y:S06]  /*0560*/  LDCU.128 UR8, c[0x0][0x380] ;  /* 0x00007000ff0877ac */ /* 0x000e6c0008000c00 */
.L_x_14:
        /* <DEDUP_REMOVED lines=18> */
        .weak           $__internal_1_$__cuda_sm20_div_u64
        .type           $__internal_1_$__cuda_sm20_div_u64,@function
        .size           $__internal_1_$__cuda_sm20_div_u64,(.L_x_18 - $__internal_1_$__cuda_sm20_div_u64)
$__internal_1_$__cuda_sm20_div_u64:
        /* <DEDUP_REMOVED lines=68> */
[----:B------:R-:W-:Y:S06]  /*0ad0*/  RET.REL.NODEC R8 `(_ZN36_GLOBAL__N__cb62dbc6_4_k_cu_c25d4b2411fill_kernelIfEEvPT_lS1_) ;  /* 0xfffffff408487950 */ /* 0x000fec0003c3ffff */
.L_x_15:
        /* <DEDUP_REMOVED lines=10> */
.L_x_18:


//--------------------- .nv.shared.reserved.0     --------------------------
	.section	.nv.shared.reserved.0,"aw",@nobits
	.weak		__nv_reservedSMEM_offset_0_alias
	.size		__nv_reservedSMEM_offset_0_alias, 0, 64
	.other		__nv_reservedSMEM_offset_0_alias,@"STO_CUDA_RESERVED_SHARED STV_DEFAULT"
__nv_reservedSMEM_offset_0_alias:
	.zero		0
	.zero		64


//--------------------- .nv.constant0._ZN36_GLOBAL__N__cb62dbc6_4_k_cu_c25d4b2411fill_kernelIiEEvPT_lS1_ --------------------------
	.section	.nv.constant0._ZN36_GLOBAL__N__cb62dbc6_4_k_cu_c25d4b2411fill_kernelIiEEvPT_lS1_,"a",@progbits
	.sectionflags	@""
	.align	4
.nv.constant0._ZN36_GLOBAL__N__cb62dbc6_4_k_cu_c25d4b2411fill_kernelIiEEvPT_lS1_:
	.zero		916


//--------------------- .nv.constant0._ZN36_GLOBAL__N__cb62dbc6_4_k_cu_c25d4b2411fill_kernelIfEEvPT_lS1_ --------------------------
	.section	.nv.constant0._ZN36_GLOBAL__N__cb62dbc6_4_k_cu_c25d4b2411fill_kernelIfEEvPT_lS1_,"a",@progbits
	.sectionflags	@""
	.align	4
.nv.constant0._ZN36_GLOBAL__N__cb62dbc6_4_k_cu_c25d4b2411fill_kernelIfEEvPT_lS1_:
	.zero		916


//--------------------- SYMBOLS --------------------------

	.type		.nv.reservedSmem.offset0,@object
	.size		.nv.reservedSmem.offset0,0x4
